	.headerflags	@"EF_CUDA_TEXMODE_UNIFIED EF_CUDA_64BIT_ADDRESS EF_CUDA_ACCELERATORS EF_CUDA_SM90 EF_CUDA_VIRTUAL_SM(EF_CUDA_SM90)"
	.elftype	@"ET_EXEC"


//--------------------- .nv.info                  --------------------------
	.section	.nv.info,"",@"SHT_CUDA_INFO"
	.align	4


	//----- nvinfo : EIATTR_REGCOUNT
	.align		4
        /*0000*/ 	.byte	0x04, 0x2f
        /*0002*/ 	.short	(.L_2 - .L_1)
	.align		4
.L_1:
        /*0004*/ 	.word	index@(triton_per_fused_add_native_layer_norm_native_layer_norm_backward_10)
        /*0008*/ 	.word	0x00000032


	//----- nvinfo : EIATTR_MIN_STACK_SIZE
	.align		4
.L_2:
        /*000c*/ 	.byte	0x04, 0x12
        /*000e*/ 	.short	(.L_4 - .L_3)
	.align		4
.L_3:
        /*0010*/ 	.word	index@(triton_per_fused_add_native_layer_norm_native_layer_norm_backward_10)
        /*0014*/ 	.word	0x00000000


	//----- nvinfo : EIATTR_FRAME_SIZE
	.align		4
.L_4:
        /*0018*/ 	.byte	0x04, 0x11
        /*001a*/ 	.short	(.L_6 - .L_5)
	.align		4
.L_5:
        /*001c*/ 	.word	index@(triton_per_fused_add_native_layer_norm_native_layer_norm_backward_10)
        /*0020*/ 	.word	0x00000000


	//----- nvinfo : EIATTR_MIN_STACK_SIZE
	.align		4
.L_6:
        /*0024*/ 	.byte	0x04, 0x12
        /*0026*/ 	.short	(.L_8 - .L_7)
	.align		4
.L_7:
        /*0028*/ 	.word	index@(triton_per_fused_add_native_layer_norm_native_layer_norm_backward_10)
        /*002c*/ 	.word	0x00000000
.L_8:


//--------------------- .nv.info.triton_per_fused_add_native_layer_norm_native_layer_norm_backward_10 --------------------------
	.section	.nv.info.triton_per_fused_add_native_layer_norm_native_layer_norm_backward_10,"",@"SHT_CUDA_INFO"
	.sectionflags	@""
	.align	4


	//----- nvinfo : EIATTR_CUDA_API_VERSION
	.align		4
        /*0000*/ 	.byte	0x04, 0x37
        /*0002*/ 	.short	(.L_10 - .L_9)
.L_9:
        /*0004*/ 	.word	0x0000007c


	//----- nvinfo : EIATTR_KPARAM_INFO
	.align		4
.L_10:
        /*0008*/ 	.byte	0x04, 0x17
        /*000a*/ 	.short	(.L_12 - .L_11)
.L_11:
        /*000c*/ 	.word	0x00000000
        /*0010*/ 	.short	0x0008
        /*0012*/ 	.short	0x003c
        /*0014*/ 	.byte	0x00, 0xf0, 0x11, 0x00


	//----- nvinfo : EIATTR_KPARAM_INFO
	.align		4
.L_12:
        /*0018*/ 	.byte	0x04, 0x17
        /*001a*/ 	.short	(.L_14 - .L_13)
.L_13:
        /*001c*/ 	.word	0x00000000
        /*0020*/ 	.short	0x0007
        /*0022*/ 	.short	0x0038
        /*0024*/ 	.byte	0x00, 0xf0, 0x11, 0x00


	//----- nvinfo : EIATTR_KPARAM_INFO
	.align		4
.L_14:
        /*0028*/ 	.byte	0x04, 0x17
        /*002a*/ 	.short	(.L_16 - .L_15)
.L_15:
        /*002c*/ 	.word	0x00000000
        /*0030*/ 	.short	0x0006
        /*0032*/ 	.short	0x0030
        /*0034*/ 	.byte	0x00, 0xf4, 0x21, 0x00


	//----- nvinfo : EIATTR_KPARAM_INFO
	.align		4
.L_16:
        /*0038*/ 	.byte	0x04, 0x17
        /*003a*/ 	.short	(.L_18 - .L_17)
.L_17:
        /*003c*/ 	.word	0x00000000
        /*0040*/ 	.short	0x0005
        /*0042*/ 	.short	0x0028
        /*0044*/ 	.byte	0x00, 0xf4, 0x21, 0x00


	//----- nvinfo : EIATTR_KPARAM_INFO
	.align		4
.L_18:
        /*0048*/ 	.byte	0x04, 0x17
        /*004a*/ 	.short	(.L_20 - .L_19)
.L_19:
        /*004c*/ 	.word	0x00000000
        /*0050*/ 	.short	0x0004
        /*0052*/ 	.short	0x0020
        /*0054*/ 	.byte	0x00, 0xf4, 0x21, 0x00


	//----- nvinfo : EIATTR_KPARAM_INFO
	.align		4
.L_20:
        /*0058*/ 	.byte	0x04, 0x17
        /*005a*/ 	.short	(.L_22 - .L_21)
.L_21:
        /*005c*/ 	.word	0x00000000
        /*0060*/ 	.short	0x0003
        /*0062*/ 	.short	0x0018
        /*0064*/ 	.byte	0x00, 0xf4, 0x21, 0x00


	//----- nvinfo : EIATTR_KPARAM_INFO
	.align		4
.L_22:
        /*0068*/ 	.byte	0x04, 0x17
        /*006a*/ 	.short	(.L_24 - .L_23)
.L_23:
        /*006c*/ 	.word	0x00000000
        /*0070*/ 	.short	0x0002
        /*0072*/ 	.short	0x0010
        /*0074*/ 	.byte	0x00, 0xf4, 0x21, 0x00


	//----- nvinfo : EIATTR_KPARAM_INFO
	.align		4
.L_24:
        /*0078*/ 	.byte	0x04, 0x17
        /*007a*/ 	.short	(.L_26 - .L_25)
.L_25:
        /*007c*/ 	.word	0x00000000
        /*0080*/ 	.short	0x0001
        /*0082*/ 	.short	0x0008
        /*0084*/ 	.byte	0x00, 0xf4, 0x21, 0x00


	//----- nvinfo : EIATTR_KPARAM_INFO
	.align		4
.L_26:
        /*0088*/ 	.byte	0x04, 0x17
        /*008a*/ 	.short	(.L_28 - .L_27)
.L_27:
        /*008c*/ 	.word	0x00000000
        /*0090*/ 	.short	0x0000
        /*0092*/ 	.short	0x0000
        /*0094*/ 	.byte	0x00, 0xf4, 0x21, 0x00


	//----- nvinfo : EIATTR_SPARSE_MMA_MASK
	.align		4
.L_28:
        /*0098*/ 	.byte	0x03, 0x50
        /*009a*/ 	.short	0x0000


	//----- nvinfo : EIATTR_MAXREG_COUNT
	.align		4
        /*009c*/ 	.byte	0x03, 0x1b
        /*009e*/ 	.short	0x00ff


	//----- nvinfo : EIATTR_COOP_GROUP_MASK_REGIDS
	.align		4
        /*00a0*/ 	.byte	0x04, 0x29
        /*00a2*/ 	.short	(.L_30 - .L_29)


	//   ....[0]....
.L_29:
        /*00a4*/ 	.word	0xffffffff


	//   ....[1]....
        /*00a8*/ 	.word	0xffffffff


	//   ....[2]....
        /*00ac*/ 	.word	0xffffffff


	//   ....[3]....
        /*00b0*/ 	.word	0xffffffff


	//   ....[4]....
        /*00b4*/ 	.word	0xffffffff


	//   ....[5]....
        /*00b8*/ 	.word	0xffffffff


	//   ....[6]....
        /*00bc*/ 	.word	0xffffffff


	//   ....[7]....
        /*00c0*/ 	.word	0xffffffff


	//   ....[8]....
        /*00c4*/ 	.word	0xffffffff


	//   ....[9]....
        /*00c8*/ 	.word	0xffffffff


	//   ....[10]....
        /*00cc*/ 	.word	0xffffffff


	//   ....[11]....
        /*00d0*/ 	.word	0xffffffff


	//   ....[12]....
        /*00d4*/ 	.word	0xffffffff


	//   ....[13]....
        /*00d8*/ 	.word	0xffffffff


	//   ....[14]....
        /*00dc*/ 	.word	0xffffffff


	//   ....[15]....
        /*00e0*/ 	.word	0xffffffff


	//   ....[16]....
        /*00e4*/ 	.word	0xffffffff


	//   ....[17]....
        /*00e8*/ 	.word	0xffffffff


	//   ....[18]....
        /*00ec*/ 	.word	0xffffffff


	//   ....[19]....
        /*00f0*/ 	.word	0xffffffff


	//   ....[20]....
        /*00f4*/ 	.word	0xffffffff


	//   ....[21]....
        /*00f8*/ 	.word	0xffffffff


	//   ....[22]....
        /*00fc*/ 	.word	0xffffffff


	//   ....[23]....
        /*0100*/ 	.word	0xffffffff


	//   ....[24]....
        /*0104*/ 	.word	0xffffffff


	//   ....[25]....
        /*0108*/ 	.word	0xffffffff


	//   ....[26]....
        /*010c*/ 	.word	0xffffffff


	//   ....[27]....
        /*0110*/ 	.word	0xffffffff


	//   ....[28]....
        /*0114*/ 	.word	0xffffffff


	//   ....[29]....
        /*0118*/ 	.word	0xffffffff


	//   ....[30]....
        /*011c*/ 	.word	0xffffffff


	//   ....[31]....
        /*0120*/ 	.word	0xffffffff


	//   ....[32]....
        /*0124*/ 	.word	0xffffffff


	//   ....[33]....
        /*0128*/ 	.word	0xffffffff


	//   ....[34]....
        /*012c*/ 	.word	0xffffffff


	//   ....[35]....
        /*0130*/ 	.word	0xffffffff


	//   ....[36]....
        /*0134*/ 	.word	0xffffffff


	//   ....[37]....
        /*0138*/ 	.word	0xffffffff


	//   ....[38]....
        /*013c*/ 	.word	0xffffffff


	//   ....[39]....
        /*0140*/ 	.word	0xffffffff


	//----- nvinfo : EIATTR_COOP_GROUP_INSTR_OFFSETS
	.align		4
.L_30:
        /*0144*/ 	.byte	0x04, 0x28
        /*0146*/ 	.short	(.L_32 - .L_31)


	//   ....[0]....
.L_31:
        /*0148*/ 	.word	0x00000890


	//   ....[1]....
        /*014c*/ 	.word	0x000008b0


	//   ....[2]....
        /*0150*/ 	.word	0x000008c0


	//   ....[3]....
        /*0154*/ 	.word	0x000008d0


	//   ....[4]....
        /*0158*/ 	.word	0x00000910


	//   ....[5]....
        /*015c*/ 	.word	0x00000930


	//   ....[6]....
        /*0160*/ 	.word	0x00000940


	//   ....[7]....
        /*0164*/ 	.word	0x00000950


	//   ....[8]....
        /*0168*/ 	.word	0x00000980


	//   ....[9]....
        /*016c*/ 	.word	0x000009a0


	//   ....[10]....
        /*0170*/ 	.word	0x000009c0


	//   ....[11]....
        /*0174*/ 	.word	0x000009d0


	//   ....[12]....
        /*0178*/ 	.word	0x00000a10


	//   ....[13]....
        /*017c*/ 	.word	0x00000a30


	//   ....[14]....
        /*0180*/ 	.word	0x00000a40


	//   ....[15]....
        /*0184*/ 	.word	0x00000a50


	//   ....[16]....
        /*0188*/ 	.word	0x00000a90


	//   ....[17]....
        /*018c*/ 	.word	0x00000ab0


	//   ....[18]....
        /*0190*/ 	.word	0x00000ac0


	//   ....[19]....
        /*0194*/ 	.word	0x00000ad0


	//   ....[20]....
        /*0198*/ 	.word	0x00000d50


	//   ....[21]....
        /*019c*/ 	.word	0x00000d70


	//   ....[22]....
        /*01a0*/ 	.word	0x00000d80


	//   ....[23]....
        /*01a4*/ 	.word	0x00000d90


	//   ....[24]....
        /*01a8*/ 	.word	0x00000de0


	//   ....[25]....
        /*01ac*/ 	.word	0x00000df0


	//   ....[26]....
        /*01b0*/ 	.word	0x00000e00


	//   ....[27]....
        /*01b4*/ 	.word	0x00000e10


	//   ....[28]....
        /*01b8*/ 	.word	0x00000e40


	//   ....[29]....
        /*01bc*/ 	.word	0x00000e70


	//   ....[30]....
        /*01c0*/ 	.word	0x00000e80


	//   ....[31]....
        /*01c4*/ 	.word	0x00000e90


	//   ....[32]....
        /*01c8*/ 	.word	0x00000ed0


	//   ....[33]....
        /*01cc*/ 	.word	0x00000ee0


	//   ....[34]....
        /*01d0*/ 	.word	0x00000ef0


	//   ....[35]....
        /*01d4*/ 	.word	0x00000f10


	//   ....[36]....
        /*01d8*/ 	.word	0x00000f40


	//   ....[37]....
        /*01dc*/ 	.word	0x00000f80


	//   ....[38]....
        /*01e0*/ 	.word	0x00000fc0


	//   ....[39]....
        /*01e4*/ 	.word	0x00001110


	//----- nvinfo : EIATTR_EXIT_INSTR_OFFSETS
	.align		4
.L_32:
        /*01e8*/ 	.byte	0x04, 0x1c
        /*01ea*/ 	.short	(.L_34 - .L_33)


	//   ....[0]....
.L_33:
        /*01ec*/ 	.word	0x000014e0


	//   ....[1]....
        /*01f0*/ 	.word	0x00001530


	//----- nvinfo : EIATTR_REQNTID
	.align		4
.L_34:
        /*01f4*/ 	.byte	0x04, 0x10
        /*01f6*/ 	.short	(.L_36 - .L_35)
.L_35:
        /*01f8*/ 	.word	0x00000100
        /*01fc*/ 	.word	0x00000001
        /*0200*/ 	.word	0x00000001


	//----- nvinfo : EIATTR_CBANK_PARAM_SIZE
	.align		4
.L_36:
        /*0204*/ 	.byte	0x03, 0x19
        /*0206*/ 	.short	0x0040


	//----- nvinfo : EIATTR_PARAM_CBANK
	.align		4
        /*0208*/ 	.byte	0x04, 0x0a
        /*020a*/ 	.short	(.L_38 - .L_37)
	.align		4
.L_37:
        /*020c*/ 	.word	index@(.nv.constant0.triton_per_fused_add_native_layer_norm_native_layer_norm_backward_10)
        /*0210*/ 	.short	0x0210
        /*0212*/ 	.short	0x0040


	//----- nvinfo : EIATTR_SW_WAR
	.align		4
.L_38:
        /*0214*/ 	.byte	0x04, 0x36
        /*0216*/ 	.short	(.L_40 - .L_39)
.L_39:
        /*0218*/ 	.word	0x00000008
.L_40:


//--------------------- .nv.callgraph             --------------------------
	.section	.nv.callgraph,"",@"SHT_CUDA_CALLGRAPH"
	.align	4
	.sectionentsize	8
	.align		4
        /*0000*/ 	.word	0x00000000
	.align		4
        /*0004*/ 	.word	0xffffffff
	.align		4
        /*0008*/ 	.word	0x00000000
	.align		4
        /*000c*/ 	.word	0xfffffffe
	.align		4
        /*0010*/ 	.word	0x00000000
	.align		4
        /*0014*/ 	.word	0xfffffffd
	.align		4
        /*0018*/ 	.word	0x00000000
	.align		4
        /*001c*/ 	.word	0xfffffffc


//--------------------- .nv.constant4             --------------------------
	.section	.nv.constant4,"a",@progbits
	.align	8
	.align		8
.nv.constant4:
        /*0000*/ 	.dword	_$_str


//--------------------- .text.triton_per_fused_add_native_layer_norm_native_layer_norm_backward_10 --------------------------
	.section	.text.triton_per_fused_add_native_layer_norm_native_layer_norm_backward_10,"ax",@progbits
	.sectionflags	@"SHF_BARRIERS=1"
	.align	128
        .global         triton_per_fused_add_native_layer_norm_native_layer_norm_backward_10
        .type           triton_per_fused_add_native_layer_norm_native_layer_norm_backward_10,@function
        .size           triton_per_fused_add_native_layer_norm_native_layer_norm_backward_10,(.L_x_1 - triton_per_fused_add_native_layer_norm_native_layer_norm_backward_10)
        .other          triton_per_fused_add_native_layer_norm_native_layer_norm_backward_10,@"STO_CUDA_ENTRY STV_DEFAULT"
triton_per_fused_add_native_layer_norm_native_layer_norm_backward_10:
.text.triton_per_fused_add_native_layer_norm_native_layer_norm_backward_10:
[----:B------:R-:W0:Y:S01]  /*0000*/  LDC R1, c[0x0][0x28] ;  /* 0x00000a00ff017b82 */ /* 0x000e220000000800 */
[----:B------:R-:W1:Y:S07]  /*0010*/  S2R R34, SR_TID.X ;  /* 0x0000000000227919 */ /* 0x000e6e0000002100 */
[----:B------:R-:W2:Y:S01]  /*0020*/  LDC.64 R38, c[0x0][0x210] ;  /* 0x00008400ff267b82 */ /* 0x000ea20000000a00 */
[----:B------:R-:W-:Y:S02]  /*0030*/  CS2R R16, SRZ ;  /* 0x0000000000107805 */ /* 0x000fe4000001ff00 */
[----:B------:R-:W-:Y:S01]  /*0040*/  CS2R R18, SRZ ;  /* 0x0000000000127805 */ /* 0x000fe2000001ff00 */
[----:B------:R-:W3:Y:S01]  /*0050*/  S2R R33, SR_CTAID.X ;  /* 0x0000000000217919 */ /* 0x000ee20000002500 */
[----:B------:R-:W-:Y:S01]  /*0060*/  ULDC.64 UR6, c[0x0][0x208] ;  /* 0x0000820000067ab9 */ /* 0x000fe20000000a00 */
[----:B------:R-:W-:-:S02]  /*0070*/  CS2R R20, SRZ ;  /* 0x0000000000147805 */ /* 0x000fc4000001ff00 */
[----:B------:R-:W-:Y:S01]  /*0080*/  CS2R R22, SRZ ;  /* 0x0000000000167805 */ /* 0x000fe2000001ff00 */
[----:B------:R-:W4:Y:S08]  /*0090*/  LDC.64 R46, c[0x0][0x218] ;  /* 0x00008600ff2e7b82 */ /* 0x000f300000000a00 */
[----:B------:R-:W5:Y:S01]  /*00a0*/  LDC.64 R4, c[0x0][0x220] ;  /* 0x00008800ff047b82 */ /* 0x000f620000000a00 */
[----:B-1----:R-:W-:-:S02]  /*00b0*/  SHF.R.U32.HI R32, RZ, 0x5, R34 ;  /* 0x00000005ff207819 */ /* 0x002fc40000011622 */
[----:B------:R-:W-:Y:S02]  /*00c0*/  SHF.L.U32 R34, R34, 0x2, RZ ;  /* 0x0000000222227819 */ /* 0x000fe400000006ff */
[----:B---3--:R-:W-:Y:S02]  /*00d0*/  SHF.L.U32 R33, R33, 0x5, RZ ;  /* 0x0000000521217819 */ /* 0x008fe400000006ff */
[----:B------:R-:W-:Y:S02]  /*00e0*/  SGXT.U32 R32, R32, 0x3 ;  /* 0x000000032020781a */ /* 0x000fe40000000000 */
[----:B------:R-:W-:Y:S02]  /*00f0*/  LOP3.LUT R34, R34, 0x7c, RZ, 0xc0, !PT ;  /* 0x0000007c22227812 */ /* 0x000fe400078ec0ff */
[----:B------:R-:W-:Y:S02]  /*0100*/  LOP3.LUT R3, R33, R32, RZ, 0xfc, !PT ;  /* 0x0000002021037212 */ /* 0x000fe400078efcff */
[----:B------:R-:W-:-:S02]  /*0110*/  LOP3.LUT R11, R33, 0x8, R32, 0xfe, !PT ;  /* 0x00000008210b7812 */ /* 0x000fc400078efe20 */
[----:B------:R-:W-:Y:S02]  /*0120*/  CS2R R28, SRZ ;  /* 0x00000000001c7805 */ /* 0x000fe4000001ff00 */
[C---:B------:R-:W-:Y:S02]  /*0130*/  ISETP.GE.AND P1, PT, R3.reuse, 0x90, PT ;  /* 0x000000900300780c */ /* 0x040fe40003f26270 */
[----:B------:R-:W-:Y:S02]  /*0140*/  CS2R R30, SRZ ;  /* 0x00000000001e7805 */ /* 0x000fe4000001ff00 */
[----:B------:R-:W-:Y:S02]  /*0150*/  LEA R3, R3, R34, 0x7 ;  /* 0x0000002203037211 */ /* 0x000fe400078e38ff */
[----:B------:R-:W-:Y:S02]  /*0160*/  CS2R R24, SRZ ;  /* 0x0000000000187805 */ /* 0x000fe4000001ff00 */
[----:B------:R-:W-:Y:S01]  /*0170*/  CS2R R26, SRZ ;  /* 0x00000000001a7805 */ /* 0x000fe2000001ff00 */
[----:B-----5:R-:W-:-:S04]  /*0180*/  IMAD.WIDE.U32 R4, R34, 0x4, R4 ;  /* 0x0000000422047825 */ /* 0x020fc800078e0004 */
[----:B--2---:R-:W-:Y:S01]  /*0190*/  IMAD.WIDE R44, R3, 0x4, R38 ;  /* 0x00000004032c7825 */ /* 0x004fe200078e0226 */
[C---:B------:R-:W-:Y:S01]  /*01a0*/  ISETP.GE.AND P4, PT, R11.reuse, 0x90, PT ;  /* 0x000000900b00780c */ /* 0x040fe20003f86270 */
[----:B------:R-:W2:Y:S01]  /*01b0*/  LDG.E.EL.128 R4, desc[UR6][R4.64] ;  /* 0x0000000604047981 */ /* 0x000ea2000c2e1d00 */
[----:B------:R-:W-:Y:S01]  /*01c0*/  LEA R2, R11, R34, 0x7 ;  /* 0x000000220b027211 */ /* 0x000fe200078e38ff */
[----:B----4-:R-:W-:Y:S02]  /*01d0*/  IMAD.WIDE R8, R3, 0x4, R46 ;  /* 0x0000000403087825 */ /* 0x010fe400078e022e */
[----:B------:R-:W3:Y:S02]  /*01e0*/  @!P1 LDG.E.128 R16, desc[UR6][R44.64] ;  /* 0x000000062c109981 */ /* 0x000ee4000c1e1d00 */
[C---:B------:R-:W-:Y:S01]  /*01f0*/  IMAD.WIDE R42, R2.reuse, 0x4, R38 ;  /* 0x00000004022a7825 */ /* 0x040fe200078e0226 */
[----:B------:R-:W-:Y:S01]  /*0200*/  LOP3.LUT R15, R33, 0x10, R32, 0xfe, !PT ;  /* 0x00000010210f7812 */ /* 0x000fe200078efe20 */
[----:B------:R1:W4:Y:S02]  /*0210*/  @!P1 LDG.E.128 R20, desc[UR6][R8.64] ;  /* 0x0000000608149981 */ /* 0x000324000c1e1d00 */
[----:B------:R-:W-:-:S02]  /*0220*/  IMAD.WIDE R12, R2, 0x4, R46 ;  /* 0x00000004020c7825 */ /* 0x000fc400078e022e */
[----:B------:R-:W5:Y:S04]  /*0230*/  @!P4 LDG.E.128 R28, desc[UR6][R42.64] ;  /* 0x000000062a1cc981 */ /* 0x000f68000c1e1d00 */
[----:B------:R1:W2:Y:S01]  /*0240*/  @!P4 LDG.E.128 R24, desc[UR6][R12.64] ;  /* 0x000000060c18c981 */ /* 0x0002a2000c1e1d00 */
[C---:B------:R-:W-:Y:S02]  /*0250*/  ISETP.GE.AND P3, PT, R15.reuse, 0x90, PT ;  /* 0x000000900f00780c */ /* 0x040fe40003f66270 */
[----:B------:R-:W-:Y:S02]  /*0260*/  LEA R0, R15, R34, 0x7 ;  /* 0x000000220f007211 */ /* 0x000fe400078e38ff */
[----:B------:R-:W-:Y:S02]  /*0270*/  CS2R R14, SRZ ;  /* 0x00000000000e7805 */ /* 0x000fe4000001ff00 */
[----:B-1----:R-:W-:Y:S01]  /*0280*/  CS2R R8, SRZ ;  /* 0x0000000000087805 */ /* 0x002fe2000001ff00 */
[----:B------:R-:W-:Y:S01]  /*0290*/  IMAD.WIDE R36, R0, 0x4, R38 ;  /* 0x0000000400247825 */ /* 0x000fe200078e0226 */
[----:B0-----:R-:W-:-:S02]  /*02a0*/  CS2R R12, SRZ ;  /* 0x00000000000c7805 */ /* 0x001fc4000001ff00 */
[----:B------:R-:W-:-:S04]  /*02b0*/  CS2R R10, SRZ ;  /* 0x00000000000a7805 */ /* 0x000fc8000001ff00 */
[----:B------:R-:W4:Y:S01]  /*02c0*/  @!P3 LDG.E.128 R12, desc[UR6][R36.64] ;  /* 0x00000006240cb981 */ /* 0x000f22000c1e1d00 */
[----:B---3--:R-:W-:Y:S02]  /*02d0*/  SEL R35, R16, RZ, !P1 ;  /* 0x000000ff10237207 */ /* 0x008fe40004800000 */
[----:B------:R-:W-:Y:S01]  /*02e0*/  SEL R40, R17, RZ, !P1 ;  /* 0x000000ff11287207 */ /* 0x000fe20004800000 */
[----:B------:R-:W-:-:S05]  /*02f0*/  IMAD.WIDE R16, R0, 0x4, R46 ;  /* 0x0000000400107825 */ /* 0x000fca00078e022e */
[----:B------:R0:W3:Y:S02]  /*0300*/  @!P3 LDG.E.128 R8, desc[UR6][R16.64] ;  /* 0x000000061008b981 */ /* 0x0000e4000c1e1d00 */
[----:B0-----:R-:W-:Y:S02]  /*0310*/  SEL R16, R19, RZ, !P1 ;  /* 0x000000ff13107207 */ /* 0x001fe40004800000 */
[----:B-----5:R-:W-:Y:S02]  /*0320*/  SEL R19, R28, RZ, !P4 ;  /* 0x000000ff1c137207 */ /* 0x020fe40006000000 */
[----:B--2---:R-:W-:-:S03]  /*0330*/  SEL R17, R24, RZ, !P4 ;  /* 0x000000ff18117207 */ /* 0x004fc60006000000 */
[----:B------:R-:W-:Y:S01]  /*0340*/  FADD R28, R19, R4 ;  /* 0x00000004131c7221 */ /* 0x000fe20000000000 */
[----:B----4-:R-:W-:-:S03]  /*0350*/  SEL R20, R20, RZ, !P1 ;  /* 0x000000ff14147207 */ /* 0x010fc60004800000 */
[----:B------:R-:W-:Y:S01]  /*0360*/  FADD R28, R17, R28 ;  /* 0x0000001c111c7221 */ /* 0x000fe20000000000 */
[----:B------:R-:W-:Y:S01]  /*0370*/  SEL R17, R30, RZ, !P4 ;  /* 0x000000ff1e117207 */ /* 0x000fe20006000000 */
[----:B------:R-:W-:Y:S01]  /*0380*/  FADD R35, R35, R4 ;  /* 0x0000000423237221 */ /* 0x000fe20000000000 */
[----:B------:R-:W-:Y:S02]  /*0390*/  SEL R41, R18, RZ, !P1 ;  /* 0x000000ff12297207 */ /* 0x000fe40004800000 */
[----:B------:R-:W-:Y:S01]  /*03a0*/  SEL R19, R26, RZ, !P4 ;  /* 0x000000ff1a137207 */ /* 0x000fe20006000000 */
[----:B------:R-:W-:Y:S01]  /*03b0*/  FADD R26, R17, R6 ;  /* 0x00000006111a7221 */ /* 0x000fe20000000000 */
[----:B------:R-:W-:Y:S01]  /*03c0*/  SEL R18, R29, RZ, !P4 ;  /* 0x000000ff1d127207 */ /* 0x000fe20006000000 */
[----:B------:R-:W-:Y:S01]  /*03d0*/  FADD R35, R20, R35 ;  /* 0x0000002314237221 */ /* 0x000fe20000000000 */
[----:B------:R-:W-:Y:S01]  /*03e0*/  LOP3.LUT R17, R33, 0x18, R32, 0xfe, !PT ;  /* 0x0000001821117812 */ /* 0x000fe200078efe20 */
[----:B------:R-:W-:Y:S01]  /*03f0*/  FADD R24, R16, R7 ;  /* 0x0000000710187221 */ /* 0x000fe20000000000 */
[----:B------:R-:W-:Y:S01]  /*0400*/  SEL R20, R31, RZ, !P4 ;  /* 0x000000ff1f147207 */ /* 0x000fe20006000000 */
[--C-:B------:R-:W-:Y:S01]  /*0410*/  FADD R40, R40, R5.reuse ;  /* 0x0000000528287221 */ /* 0x100fe20000000000 */
[----:B------:R-:W-:Y:S01]  /*0420*/  SEL R21, R21, RZ, !P1 ;  /* 0x000000ff15157207 */ /* 0x000fe20004800000 */
[----:B------:R-:W-:Y:S01]  /*0430*/  FADD R26, R19, R26 ;  /* 0x0000001a131a7221 */ /* 0x000fe20000000000 */
[----:B------:R-:W-:Y:S01]  /*0440*/  SEL R16, R25, RZ, !P4 ;  /* 0x000000ff19107207 */ /* 0x000fe20006000000 */
[----:B------:R-:W-:Y:S01]  /*0450*/  FADD R25, R18, R5 ;  /* 0x0000000512197221 */ /* 0x000fe20000000000 */
[----:B------:R-:W-:-:S02]  /*0460*/  ISETP.GE.AND P2, PT, R17, 0x90, PT ;  /* 0x000000901100780c */ /* 0x000fc40003f46270 */
[----:B------:R-:W-:Y:S01]  /*0470*/  SEL R18, R27, RZ, !P4 ;  /* 0x000000ff1b127207 */ /* 0x000fe20006000000 */
[----:B------:R-:W-:Y:S01]  /*0480*/  FADD R27, R20, R7 ;  /* 0x00000007141b7221 */ /* 0x000fe20000000000 */
[----:B------:R-:W-:Y:S01]  /*0490*/  SEL R19, R12, RZ, !P3 ;  /* 0x000000ff0c137207 */ /* 0x000fe20005800000 */
[----:B------:R-:W-:Y:S01]  /*04a0*/  FADD R40, R21, R40 ;  /* 0x0000002815287221 */ /* 0x000fe20000000000 */
[----:B------:R-:W-:Y:S01]  /*04b0*/  LEA R32, R17, R34, 0x7 ;  /* 0x0000002211207211 */ /* 0x000fe200078e38ff */
[----:B------:R-:W-:Y:S01]  /*04c0*/  FADD R25, R16, R25 ;  /* 0x0000001910197221 */ /* 0x000fe20000000000 */
[----:B------:R-:W-:Y:S01]  /*04d0*/  FADD R27, R18, R27 ;  /* 0x0000001b121b7221 */ /* 0x000fe20000000000 */
[----:B------:R-:W-:Y:S02]  /*04e0*/  SEL R22, R22, RZ, !P1 ;  /* 0x000000ff16167207 */ /* 0x000fe40004800000 */
[----:B------:R-:W-:Y:S02]  /*04f0*/  CS2R R16, SRZ ;  /* 0x0000000000107805 */ /* 0x000fe4000001ff00 */
[----:B------:R-:W-:Y:S01]  /*0500*/  SEL R23, R23, RZ, !P1 ;  /* 0x000000ff17177207 */ /* 0x000fe20004800000 */
[----:B------:R-:W-:Y:S01]  /*0510*/  FADD R41, R41, R6 ;  /* 0x0000000629297221 */ /* 0x000fe20000000000 */
[----:B------:R-:W-:Y:S01]  /*0520*/  SEL R20, R13, RZ, !P3 ;  /* 0x000000ff0d147207 */ /* 0x000fe20005800000 */
[----:B------:R-:W-:-:S04]  /*0530*/  IMAD.WIDE R38, R32, 0x4, R38 ;  /* 0x0000000420267825 */ /* 0x000fc800078e0226 */
[----:B------:R-:W-:Y:S01]  /*0540*/  FADD R41, R22, R41 ;  /* 0x0000002916297221 */ /* 0x000fe20000000000 */
[----:B------:R-:W-:Y:S01]  /*0550*/  FADD R24, R23, R24 ;  /* 0x0000001817187221 */ /* 0x000fe20000000000 */
[----:B------:R-:W-:Y:S01]  /*0560*/  FADD R13, R20, R5 ;  /* 0x00000005140d7221 */ /* 0x000fe20000000000 */
[----:B------:R-:W-:Y:S01]  /*0570*/  CS2R R22, SRZ ;  /* 0x0000000000167805 */ /* 0x000fe2000001ff00 */
[----:B------:R-:W-:Y:S01]  /*0580*/  IMAD.WIDE R46, R32, 0x4, R46 ;  /* 0x00000004202e7825 */ /* 0x000fe200078e022e */
[----:B---3--:R-:W-:-:S03]  /*0590*/  SEL R21, R8, RZ, !P3 ;  /* 0x000000ff08157207 */ /* 0x008fc60005800000 */
[----:B------:R-:W-:Y:S01]  /*05a0*/  FADD R8, R19, R4 ;  /* 0x0000000413087221 */ /* 0x000fe20000000000 */
[----:B------:R-:W-:-:S03]  /*05b0*/  CS2R R18, SRZ ;  /* 0x0000000000127805 */ /* 0x000fc6000001ff00 */
[----:B------:R-:W-:Y:S01]  /*05c0*/  FADD R8, R21, R8 ;  /* 0x0000000815087221 */ /* 0x000fe20000000000 */
[----:B------:R-:W-:Y:S02]  /*05d0*/  CS2R R20, SRZ ;  /* 0x0000000000147805 */ /* 0x000fe4000001ff00 */
[----:B------:R-:W2:Y:S04]  /*05e0*/  @!P2 LDG.E.128 R16, desc[UR6][R38.64] ;  /* 0x000000062610a981 */ /* 0x000ea8000c1e1d00 */
[----:B------:R-:W3:Y:S01]  /*05f0*/  @!P2 LDG.E.128 R20, desc[UR6][R46.64] ;  /* 0x000000062e14a981 */ /* 0x000ee2000c1e1d00 */
[----:B------:R-:W-:Y:S02]  /*0600*/  SEL R12, R9, RZ, !P3 ;  /* 0x000000ff090c7207 */ /* 0x000fe40005800000 */
[----:B------:R-:W-:-:S02]  /*0610*/  SEL R29, R14, RZ, !P3 ;  /* 0x000000ff0e1d7207 */ /* 0x000fc40005800000 */
[----:B------:R-:W-:Y:S02]  /*0620*/  SEL R9, R10, RZ, !P3 ;  /* 0x000000ff0a097207 */ /* 0x000fe40005800000 */
[----:B------:R-:W-:Y:S01]  /*0630*/  SEL R10, R15, RZ, !P3 ;  /* 0x000000ff0f0a7207 */ /* 0x000fe20005800000 */
[----:B------:R-:W-:-:S04]  /*0640*/  FADD R14, R29, R6 ;  /* 0x000000061d0e7221 */ /* 0x000fc80000000000 */
[----:B------:R-:W-:Y:S01]  /*0650*/  FADD R15, R10, R7 ;  /* 0x000000070a0f7221 */ /* 0x000fe20000000000 */
[----:B------:R-:W-:Y:S01]  /*0660*/  FADD R14, R9, R14 ;  /* 0x0000000e090e7221 */ /* 0x000fe20000000000 */
[----:B------:R-:W-:Y:S01]  /*0670*/  FADD R13, R12, R13 ;  /* 0x0000000d0c0d7221 */ /* 0x000fe20000000000 */
[----:B------:R-:W-:-:S05]  /*0680*/  SEL R30, R11, RZ, !P3 ;  /* 0x000000ff0b1e7207 */ /* 0x000fca0005800000 */
[----:B------:R-:W-:Y:S01]  /*0690*/  FADD R15, R30, R15 ;  /* 0x0000000f1e0f7221 */ /* 0x000fe20000000000 */
[----:B--2---:R-:W-:Y:S02]  /*06a0*/  SEL R10, R17, RZ, !P2 ;  /* 0x000000ff110a7207 */ /* 0x004fe40005000000 */
[----:B------:R-:W-:Y:S02]  /*06b0*/  SEL R9, R16, RZ, !P2 ;  /* 0x000000ff10097207 */ /* 0x000fe40005000000 */
[----:B------:R-:W-:Y:S01]  /*06c0*/  SEL R12, R19, RZ, !P2 ;  /* 0x000000ff130c7207 */ /* 0x000fe20005000000 */
[----:B------:R-:W-:Y:S01]  /*06d0*/  FADD R10, R10, R5 ;  /* 0x000000050a0a7221 */ /* 0x000fe20000000000 */
[----:B------:R-:W-:Y:S01]  /*06e0*/  SEL R11, R18, RZ, !P2 ;  /* 0x000000ff120b7207 */ /* 0x000fe20005000000 */
[----:B------:R-:W-:Y:S01]  /*06f0*/  FADD R4, R9, R4 ;  /* 0x0000000409047221 */ /* 0x000fe20000000000 */
[----:B---3--:R-:W-:Y:S02]  /*0700*/  SEL R5, R20, RZ, !P2 ;  /* 0x000000ff14057207 */ /* 0x008fe40005000000 */
[----:B------:R-:W-:Y:S01]  /*0710*/  SEL R17, R21, RZ, !P2 ;  /* 0x000000ff15117207 */ /* 0x000fe20005000000 */
[----:B------:R-:W-:Y:S01]  /*0720*/  FADD R19, R12, R7 ;  /* 0x000000070c137221 */ /* 0x000fe20000000000 */
[----:B------:R-:W-:Y:S01]  /*0730*/  SEL R18, R22, RZ, !P2 ;  /* 0x000000ff16127207 */ /* 0x000fe20005000000 */
[----:B------:R-:W-:Y:S01]  /*0740*/  FADD R7, R28, R25 ;  /* 0x000000191c077221 */ /* 0x000fe20000000000 */
[----:B------:R-:W-:Y:S01]  /*0750*/  FADD R11, R11, R6 ;  /* 0x000000060b0b7221 */ /* 0x000fe20000000000 */
[----:B------:R-:W-:Y:S01]  /*0760*/  FADD R4, R5, R4 ;  /* 0x0000000405047221 */ /* 0x000fe20000000000 */
[----:B------:R-:W-:Y:S01]  /*0770*/  FADD R17, R17, R10 ;  /* 0x0000000a11117221 */ /* 0x000fe20000000000 */
[----:B------:R-:W-:Y:S01]  /*0780*/  SEL R6, R23, RZ, !P2 ;  /* 0x000000ff17067207 */ /* 0x000fe20005000000 */
[----:B------:R-:W-:Y:S01]  /*0790*/  FADD R12, R35, R40 ;  /* 0x00000028230c7221 */ /* 0x000fe20000000000 */
[----:B------:R-:W-:Y:S01]  /*07a0*/  FADD R10, R26, R7 ;  /* 0x000000071a0a7221 */ /* 0x000fe20000000000 */
[----:B------:R-:W-:Y:S01]  /*07b0*/  FADD R18, R18, R11 ;  /* 0x0000000b12127221 */ /* 0x000fe20000000000 */
[----:B------:R-:W-:Y:S01]  /*07c0*/  FADD R7, R4, R17 ;  /* 0x0000001104077221 */ /* 0x000fe20000000000 */
[----:B------:R-:W-:Y:S01]  /*07d0*/  FADD R5, R41, R12 ;  /* 0x0000000c29057221 */ /* 0x000fe20000000000 */
[----:B------:R-:W-:Y:S01]  /*07e0*/  FADD R19, R6, R19 ;  /* 0x0000001306137221 */ /* 0x000fe20000000000 */
[----:B------:R-:W-:Y:S01]  /*07f0*/  FADD R9, R8, R13 ;  /* 0x0000000d08097221 */ /* 0x000fe20000000000 */
[----:B------:R-:W-:Y:S01]  /*0800*/  FADD R6, R18, R7 ;  /* 0x0000000712067221 */ /* 0x000fe20000000000 */
[----:B------:R-:W-:-:S02]  /*0810*/  FADD R5, R24, R5 ;  /* 0x0000000518057221 */ /* 0x000fc40000000000 */
[----:B------:R-:W-:Y:S01]  /*0820*/  FADD R12, R14, R9 ;  /* 0x000000090e0c7221 */ /* 0x000fe20000000000 */
[----:B------:R-:W-:Y:S01]  /*0830*/  FADD R6, R19, R6 ;  /* 0x0000000613067221 */ /* 0x000fe20000000000 */
[----:B------:R-:W-:Y:S01]  /*0840*/  FADD R10, R27, R10 ;  /* 0x0000000a1b0a7221 */ /* 0x000fe20000000000 */
[----:B------:R-:W-:Y:S01]  /*0850*/  FSEL R5, R5, RZ, !P1 ;  /* 0x000000ff05057208 */ /* 0x000fe20004800000 */
[----:B------:R-:W-:Y:S02]  /*0860*/  FADD R12, R15, R12 ;  /* 0x0000000c0f0c7221 */ /* 0x000fe40000000000 */
[----:B------:R-:W-:Y:S02]  /*0870*/  FSEL R6, R6, RZ, !P2 ;  /* 0x000000ff06067208 */ /* 0x000fe40005000000 */
[----:B------:R-:W-:Y:S01]  /*0880*/  FSEL R10, R10, RZ, !P4 ;  /* 0x000000ff0a0a7208 */ /* 0x000fe20006000000 */
[----:B------:R-:W0:Y:S01]  /*0890*/  SHFL.BFLY PT, R16, R5, 0x10, 0x1f ;  /* 0x0e001f0005107f89 */ /* 0x000e2200000e0000 */
[----:B------:R-:W-:-:S03]  /*08a0*/  FSEL R12, R12, RZ, !P3 ;  /* 0x000000ff0c0c7208 */ /* 0x000fc60005800000 */
[----:B------:R-:W1:Y:S04]  /*08b0*/  SHFL.BFLY PT, R21, R6, 0x10, 0x1f ;  /* 0x0e001f0006157f89 */ /* 0x000e6800000e0000 */
[----:B------:R-:W2:Y:S04]  /*08c0*/  SHFL.BFLY PT, R7, R10, 0x10, 0x1f ;  /* 0x0e001f000a077f89 */ /* 0x000ea800000e0000 */
[----:B------:R-:W3:Y:S01]  /*08d0*/  SHFL.BFLY PT, R11, R12, 0x10, 0x1f ;  /* 0x0e001f000c0b7f89 */ /* 0x000ee200000e0000 */
[----:B0-----:R-:W-:Y:S01]  /*08e0*/  FADD R16, R5, R16 ;  /* 0x0000001005107221 */ /* 0x001fe20000000000 */
[----:B-1----:R-:W-:Y:S01]  /*08f0*/  FADD R23, R6, R21 ;  /* 0x0000001506177221 */ /* 0x002fe20000000000 */
[----:B--2---:R-:W-:-:S03]  /*0900*/  FADD R9, R10, R7 ;  /* 0x000000070a097221 */ /* 0x004fc60000000000 */
[----:B------:R-:W0:Y:S01]  /*0910*/  SHFL.BFLY PT, R7, R16, 0x8, 0x1f ;  /* 0x0d001f0010077f89 */ /* 0x000e2200000e0000 */
[----:B---3--:R-:W-:-:S03]  /*0920*/  FADD R11, R12, R11 ;  /* 0x0000000b0c0b7221 */ /* 0x008fc60000000000 */
[----:B------:R-:W1:Y:S04]  /*0930*/  SHFL.BFLY PT, R10, R23, 0x8, 0x1f ;  /* 0x0d001f00170a7f89 */ /* 0x000e6800000e0000 */
[----:B------:R-:W2:Y:S04]  /*0940*/  SHFL.BFLY PT, R20, R9, 0x8, 0x1f ;  /* 0x0d001f0009147f89 */ /* 0x000ea800000e0000 */
[----:B------:R-:W3:Y:S01]  /*0950*/  SHFL.BFLY PT, R22, R11, 0x8, 0x1f ;  /* 0x0d001f000b167f89 */ /* 0x000ee200000e0000 */
[----:B0-----:R-:W-:Y:S01]  /*0960*/  FADD R7, R16, R7 ;  /* 0x0000000710077221 */ /* 0x001fe20000000000 */
[----:B-1----:R-:W-:-:S04]  /*0970*/  FADD R29, R23, R10 ;  /* 0x0000000a171d7221 */ /* 0x002fc80000000000 */
[----:B------:R-:W0:Y:S01]  /*0980*/  SHFL.BFLY PT, R6, R7, 0x4, 0x1f ;  /* 0x0c801f0007067f89 */ /* 0x000e2200000e0000 */
[----:B--2---:R-:W-:-:S03]  /*0990*/  FADD R20, R9, R20 ;  /* 0x0000001409147221 */ /* 0x004fc60000000000 */
[----:B------:R-:W1:Y:S01]  /*09a0*/  SHFL.BFLY PT, R12, R29, 0x4, 0x1f ;  /* 0x0c801f001d0c7f89 */ /* 0x000e6200000e0000 */
[----:B---3--:R-:W-:-:S03]  /*09b0*/  FADD R22, R11, R22 ;  /* 0x000000160b167221 */ /* 0x008fc60000000000 */
        /* <DEDUP_REMOVED lines=11> */
[----:B-1----:R-:W-:Y:S01]  /*0a70*/  FADD R5, R23, R20 ;  /* 0x0000001417057221 */ /* 0x002fe20000000000 */
[----:B--2---:R-:W-:-:S04]  /*0a80*/  FADD R12, R11, R10 ;  /* 0x0000000a0b0c7221 */ /* 0x004fc80000000000 */
[----:B------:R-:W0:Y:S01]  /*0a90*/  SHFL.BFLY PT, R6, R5, 0x1, 0x1f ;  /* 0x0c201f0005067f89 */ /* 0x000e2200000e0000 */
[----:B---3--:R-:W-:-:S03]  /*0aa0*/  FADD R7, R16, R7 ;  /* 0x0000000710077221 */ /* 0x008fc60000000000 */
[----:B------:R-:W1:Y:S04]  /*0ab0*/  SHFL.BFLY PT, R10, R9, 0x1, 0x1f ;  /* 0x0c201f00090a7f89 */ /* 0x000e6800000e0000 */
[----:B------:R-:W2:Y:S04]  /*0ac0*/  SHFL.BFLY PT, R21, R12, 0x1, 0x1f ;  /* 0x0c201f000c157f89 */ /* 0x000ea800000e0000 */
[----:B------:R-:W3:Y:S01]  /*0ad0*/  SHFL.BFLY PT, R30, R7, 0x1, 0x1f ;  /* 0x0c201f00071e7f89 */ /* 0x000ee200000e0000 */
[----:B0-----:R-:W-:Y:S01]  /*0ae0*/  FADD R5, R5, R6 ;  /* 0x0000000605057221 */ /* 0x001fe20000000000 */
[----:B-1----:R-:W-:-:S03]  /*0af0*/  FADD R10, R9, R10 ;  /* 0x0000000a090a7221 */ /* 0x002fc60000000000 */
[----:B------:R-:W-:Y:S01]  /*0b00*/  FFMA R17, R5, -0.0078125, R17 ;  /* 0xbc00000005117823 */ /* 0x000fe20000000011 */
[----:B--2---:R-:W-:Y:S01]  /*0b10*/  FADD R11, R12, R21 ;  /* 0x000000150c0b7221 */ /* 0x004fe20000000000 */
[----:B---3--:R-:W-:Y:S01]  /*0b20*/  FADD R9, R7, R30 ;  /* 0x0000001e07097221 */ /* 0x008fe20000000000 */
[C---:B------:R-:W-:Y:S02]  /*0b30*/  FFMA R21, R10.reuse, -0.0078125, R40 ;  /* 0xbc0000000a157823 */ /* 0x040fe40000000028 */
[----:B------:R-:W-:Y:S01]  /*0b40*/  FFMA R25, R11, -0.0078125, R25 ;  /* 0xbc0000000b197823 */ /* 0x000fe20000000019 */
[----:B------:R-:W-:Y:S01]  /*0b50*/  FFMA R29, R5, -0.0078125, R4 ;  /* 0xbc000000051d7823 */ /* 0x000fe20000000004 */
[----:B------:R-:W-:Y:S01]  /*0b60*/  FFMA R13, R9, -0.0078125, R13 ;  /* 0xbc000000090d7823 */ /* 0x000fe2000000000d */
[----:B------:R-:W-:Y:S01]  /*0b70*/  FMUL R6, R17, R17 ;  /* 0x0000001111067220 */ /* 0x000fe20000400000 */
[C---:B------:R-:W-:Y:S01]  /*0b80*/  FFMA R23, R10.reuse, -0.0078125, R24 ;  /* 0xbc0000000a177823 */ /* 0x040fe20000000018 */
[C---:B------:R-:W-:Y:S01]  /*0b90*/  FFMA R24, R11.reuse, -0.0078125, R28 ;  /* 0xbc0000000b187823 */ /* 0x040fe2000000001c */
[C---:B------:R-:W-:Y:S01]  /*0ba0*/  FFMA R26, R11.reuse, -0.0078125, R26 ;  /* 0xbc0000000b1a7823 */ /* 0x040fe2000000001a */
[----:B------:R-:W-:Y:S01]  /*0bb0*/  FFMA R27, R11, -0.0078125, R27 ;  /* 0xbc0000000b1b7823 */ /* 0x000fe2000000001b */
[C---:B------:R-:W-:Y:S01]  /*0bc0*/  FFMA R18, R5.reuse, -0.0078125, R18 ;  /* 0xbc00000005127823 */ /* 0x040fe20000000012 */
[----:B------:R-:W-:Y:S01]  /*0bd0*/  FFMA R19, R5, -0.0078125, R19 ;  /* 0xbc00000005137823 */ /* 0x000fe20000000013 */
[C---:B------:R-:W-:Y:S01]  /*0be0*/  FFMA R20, R10.reuse, -0.0078125, R35 ;  /* 0xbc0000000a147823 */ /* 0x040fe20000000023 */
[----:B------:R-:W-:Y:S01]  /*0bf0*/  FFMA R31, R9, -0.0078125, R8 ;  /* 0xbc000000091f7823 */ /* 0x000fe20000000008 */
[----:B------:R-:W-:Y:S01]  /*0c00*/  FMUL R5, R21, R21 ;  /* 0x0000001515057220 */ /* 0x000fe20000400000 */
[----:B------:R-:W-:Y:S01]  /*0c10*/  FMUL R7, R25, R25 ;  /* 0x0000001919077220 */ /* 0x000fe20000400000 */
[----:B------:R-:W-:Y:S01]  /*0c20*/  FMUL R4, R13, R13 ;  /* 0x0000000d0d047220 */ /* 0x000fe20000400000 */
[----:B------:R-:W-:Y:S01]  /*0c30*/  FFMA R11, R29, R29, R6 ;  /* 0x0000001d1d0b7223 */ /* 0x000fe20000000006 */
[----:B------:R-:W-:Y:S01]  /*0c40*/  FFMA R22, R10, -0.0078125, R41 ;  /* 0xbc0000000a167823 */ /* 0x000fe20000000029 */
[C---:B------:R-:W-:Y:S01]  /*0c50*/  FFMA R14, R9.reuse, -0.0078125, R14 ;  /* 0xbc000000090e7823 */ /* 0x040fe2000000000e */
[----:B------:R-:W-:Y:S01]  /*0c60*/  FFMA R15, R9, -0.0078125, R15 ;  /* 0xbc000000090f7823 */ /* 0x000fe2000000000f */
[----:B------:R-:W-:Y:S01]  /*0c70*/  FFMA R5, R20, R20, R5 ;  /* 0x0000001414057223 */ /* 0x000fe20000000005 */
        /* <DEDUP_REMOVED lines=9> */
[----:B------:R-:W-:-:S02]  /*0d10*/  FFMA R8, R15, R15, R8 ;  /* 0x0000000f0f087223 */ /* 0x000fc40000000008 */
[----:B------:R-:W-:Y:S02]  /*0d20*/  FSEL R10, R10, RZ, !P2 ;  /* 0x000000ff0a0a7208 */ /* 0x000fe40005000000 */
        /* <DEDUP_REMOVED lines=9> */
[----:B--2---:R-:W-:Y:S01]  /*0dc0*/  FADD R9, R6, R7 ;  /* 0x0000000706097221 */ /* 0x004fe20000000000 */
[----:B---3--:R-:W-:-:S02]  /*0dd0*/  FADD R28, R8, R11 ;  /* 0x0000000b081c7221 */ /* 0x008fc40000000000 */
[----:B------:R-:W0:Y:S04]  /*0de0*/  SHFL.BFLY PT, R11, R30, 0x8, 0x1f ;  /* 0x0d001f001e0b7f89 */ /* 0x000e2800000e0000 */
[----:B------:R-:W1:Y:S04]  /*0df0*/  SHFL.BFLY PT, R12, R5, 0x8, 0x1f ;  /* 0x0d001f00050c7f89 */ /* 0x000e6800000e0000 */
[----:B------:R-:W2:Y:S04]  /*0e00*/  SHFL.BFLY PT, R16, R9, 0x8, 0x1f ;  /* 0x0d001f0009107f89 */ /* 0x000ea800000e0000 */
[----:B------:R-:W3:Y:S01]  /*0e10*/  SHFL.BFLY PT, R7, R28, 0x8, 0x1f ;  /* 0x0d001f001c077f89 */ /* 0x000ee200000e0000 */
[----:B0-----:R-:W-:Y:S01]  /*0e20*/  FADD R40, R30, R11 ;  /* 0x0000000b1e287221 */ /* 0x001fe20000000000 */
[----:B-1----:R-:W-:-:S04]  /*0e30*/  FADD R12, R5, R12 ;  /* 0x0000000c050c7221 */ /* 0x002fc80000000000 */
[----:B------:R-:W0:Y:S01]  /*0e40*/  SHFL.BFLY PT, R41, R40, 0x4, 0x1f ;  /* 0x0c801f0028297f89 */ /* 0x000e2200000e0000 */
[----:B--2---:R-:W-:Y:S01]  /*0e50*/  FADD R16, R9, R16 ;  /* 0x0000001009107221 */ /* 0x004fe20000000000 */
[----:B---3--:R-:W-:-:S04]  /*0e60*/  FADD R10, R28, R7 ;  /* 0x000000071c0a7221 */ /* 0x008fc80000000000 */
[----:B------:R-:W1:Y:S04]  /*0e70*/  SHFL.BFLY PT, R11, R16, 0x4, 0x1f ;  /* 0x0c801f00100b7f89 */ /* 0x000e6800000e0000 */
[----:B------:R-:W2:Y:S04]  /*0e80*/  SHFL.BFLY PT, R7, R12, 0x4, 0x1f ;  /* 0x0c801f000c077f89 */ /* 0x000ea800000e0000 */
[----:B------:R-:W3:Y:S01]  /*0e90*/  SHFL.BFLY PT, R35, R10, 0x4, 0x1f ;  /* 0x0c801f000a237f89 */ /* 0x000ee200000e0000 */
[----:B0-----:R-:W-:Y:S01]  /*0ea0*/  FADD R9, R40, R41 ;  /* 0x0000002928097221 */ /* 0x001fe20000000000 */
[----:B-1----:R-:W-:Y:S01]  /*0eb0*/  FADD R5, R16, R11 ;  /* 0x0000000b10057221 */ /* 0x002fe20000000000 */
[----:B--2---:R-:W-:-:S03]  /*0ec0*/  FADD R7, R12, R7 ;  /* 0x000000070c077221 */ /* 0x004fc60000000000 */
[----:B------:R-:W0:Y:S04]  /*0ed0*/  SHFL.BFLY PT, R12, R9, 0x2, 0x1f ;  /* 0x0c401f00090c7f89 */ /* 0x000e2800000e0000 */
[----:B------:R-:W1:Y:S04]  /*0ee0*/  SHFL.BFLY PT, R8, R5, 0x2, 0x1f ;  /* 0x0c401f0005087f89 */ /* 0x000e6800000e0000 */
[----:B------:R-:W2:Y:S01]  /*0ef0*/  SHFL.BFLY PT, R4, R7, 0x2, 0x1f ;  /* 0x0c401f0007047f89 */ /* 0x000ea200000e0000 */
[----:B---3--:R-:W-:-:S05]  /*0f00*/  FADD R35, R10, R35 ;  /* 0x000000230a237221 */ /* 0x008fca0000000000 */
[----:B------:R-:W3:Y:S01]  /*0f10*/  SHFL.BFLY PT, R28, R35, 0x2, 0x1f ;  /* 0x0c401f00231c7f89 */ /* 0x000ee200000e0000 */
[----:B0-----:R-:W-:Y:S01]  /*0f20*/  FADD R16, R9, R12 ;  /* 0x0000000c09107221 */ /* 0x001fe20000000000 */
[----:B-1----:R-:W-:-:S04]  /*0f30*/  FADD R10, R5, R8 ;  /* 0x00000008050a7221 */ /* 0x002fc80000000000 */
[----:B------:R-:W0:Y:S01]  /*0f40*/  SHFL.BFLY PT, R5, R16, 0x1, 0x1f ;  /* 0x0c201f0010057f89 */ /* 0x000e2200000e0000 */
[----:B--2---:R-:W-:Y:S01]  /*0f50*/  FADD R6, R7, R4 ;  /* 0x0000000407067221 */ /* 0x004fe20000000000 */
[----:B------:R-:W1:Y:S01]  /*0f60*/  S2R R30, SR_TID.X ;  /* 0x00000000001e7919 */ /* 0x000e620000002100 */
[----:B------:R-:W2:Y:S03]  /*0f70*/  S2UR UR5, SR_CgaCtaId ;  /* 0x00000000000579c3 */ /* 0x000ea60000008800 */
[----:B------:R-:W4:Y:S01]  /*0f80*/  SHFL.BFLY PT, R11, R6, 0x1, 0x1f ;  /* 0x0c201f00060b7f89 */ /* 0x000f2200000e0000 */
[----:B---3--:R-:W-:Y:S01]  /*0f90*/  FADD R28, R35, R28 ;  /* 0x0000001c231c7221 */ /* 0x008fe20000000000 */
[----:B------:R-:W-:-:S03]  /*0fa0*/  HFMA2.MMA R12, -RZ, RZ, 1, 0 ;  /* 0x3c000000ff0c7435 */ /* 0x000fc600000001ff */
[----:B------:R-:W3:Y:S01]  /*0fb0*/  LDC.64 R8, c[0x0][0x230] ;  /* 0x00008c00ff087b82 */ /* 0x000ee20000000a00 */
[----:B------:R-:W5:Y:S01]  /*0fc0*/  SHFL.BFLY PT, R47, R10, 0x1, 0x1f ;  /* 0x0c201f000a2f7f89 */ /* 0x000f6200000e0000 */
[----:B0-----:R-:W-:-:S06]  /*0fd0*/  FADD R35, R16, R5 ;  /* 0x0000000510237221 */ /* 0x001fcc0000000000 */
[----:B------:R-:W0:Y:S01]  /*0fe0*/  LDC.64 R4, c[0x0][0x228] ;  /* 0x00008a00ff047b82 */ /* 0x000e220000000a00 */
[----:B----4-:R-:W-:-:S04]  /*0ff0*/  FADD R11, R6, R11 ;  /* 0x0000000b060b7221 */ /* 0x010fc80000000000 */
[----:B------:R-:W-:Y:S01]  /*1000*/  FFMA R6, R11, R12, 9.9999997473787516356e-06 ;  /* 0x3727c5ac0b067423 */ /* 0x000fe2000000000c */
[----:B------:R-:W-:Y:S01]  /*1010*/  UMOV UR4, 0x400 ;  /* 0x0000040000047882 */ /* 0x000fe20000000000 */
[----:B-1----:R-:W-:-:S04]  /*1020*/  SHF.R.U32.HI R7, RZ, 0x5, R30 ;  /* 0x00000005ff077819 */ /* 0x002fc8000001161e */
[----:B------:R-:W1:Y:S01]  /*1030*/  MUFU.RSQ R6, R6 ;  /* 0x0000000600067308 */ /* 0x000e620000001400 */
[----:B--2---:R-:W-:Y:S01]  /*1040*/  UPRMT UR4, UR5, 0x654, UR4 ;  /* 0x0000065405047896 */ /* 0x004fe20008000004 */
[----:B------:R-:W-:Y:S01]  /*1050*/  SGXT.U32 R16, R7, 0x3 ;  /* 0x000000030710781a */ /* 0x000fe20000000000 */
[----:B---3--:R-:W-:-:S04]  /*1060*/  IMAD.WIDE.U32 R8, R34, 0x4, R8 ;  /* 0x0000000422087825 */ /* 0x008fc800078e0008 */
[----:B------:R-:W-:Y:S01]  /*1070*/  LEA R16, R16, UR4, 0x2 ;  /* 0x0000000410107c11 */ /* 0x000fe2000f8e10ff */
[----:B0-----:R-:W-:-:S04]  /*1080*/  IMAD.WIDE.U32 R4, R34, 0x4, R4 ;  /* 0x0000000422047825 */ /* 0x001fc800078e0004 */
[----:B-----5:R-:W-:Y:S01]  /*1090*/  FADD R47, R10, R47 ;  /* 0x0000002f0a2f7221 */ /* 0x020fe20000000000 */
[----:B------:R0:W-:Y:S01]  /*10a0*/  STS [R16], R11 ;  /* 0x0000000b10007388 */ /* 0x0001e20000000800 */
[-C--:B-1----:R-:W-:Y:S01]  /*10b0*/  FMUL R20, R20, R6.reuse ;  /* 0x0000000614147220 */ /* 0x082fe20000400000 */
[-C--:B------:R-:W-:Y:S01]  /*10c0*/  FMUL R21, R21, R6.reuse ;  /* 0x0000000615157220 */ /* 0x080fe20000400000 */
[-C--:B------:R-:W-:Y:S01]  /*10d0*/  FMUL R22, R22, R6.reuse ;  /* 0x0000000616167220 */ /* 0x080fe20000400000 */
[----:B------:R-:W-:Y:S02]  /*10e0*/  FMUL R23, R23, R6 ;  /* 0x0000000617177220 */ /* 0x000fe40000400000 */
[----:B------:R-:W2:Y:S04]  /*10f0*/  LDG.E.EL.128 R4, desc[UR6][R4.64] ;  /* 0x0000000604047981 */ /* 0x000ea8000c2e1d00 */
[----:B0-----:R-:W2:Y:S04]  /*1100*/  LDG.E.EL.128 R8, desc[UR6][R8.64] ;  /* 0x0000000608087981 */ /* 0x001ea8000c2e1d00 */
[----:B------:R-:W0:Y:S04]  /*1110*/  SHFL.BFLY PT, R41, R28, 0x1, 0x1f ;  /* 0x0c201f001c297f89 */ /* 0x000e2800000e0000 */
[----:B------:R1:W-:Y:S04]  /*1120*/  STS [R16+0x20], R47 ;  /* 0x0000202f10007388 */ /* 0x0003e80000000800 */
[----:B------:R-:W-:Y:S01]  /*1130*/  STS [R16+0x60], R35 ;  /* 0x0000602310007388 */ /* 0x000fe20000000800 */
[----:B0-----:R-:W-:-:S05]  /*1140*/  FADD R41, R28, R41 ;  /* 0x000000291c297221 */ /* 0x001fca0000000000 */
[----:B------:R0:W-:Y:S01]  /*1150*/  STS [R16+0x40], R41 ;  /* 0x0000402910007388 */ /* 0x0001e20000000800 */
[----:B------:R-:W-:Y:S01]  /*1160*/  BAR.SYNC.DEFER_BLOCKING 0x0 ;  /* 0x0000000000007b1d */ /* 0x000fe20000010000 */
[----:B------:R-:W-:Y:S01]  /*1170*/  FFMA R28, R47, R12, 9.9999997473787516356e-06 ;  /* 0x3727c5ac2f1c7423 */ /* 0x000fe2000000000c */
[----:B-1----:R-:W-:-:S04]  /*1180*/  LOP3.LUT R47, R30, 0x1f, RZ, 0xc0, !PT ;  /* 0x0000001f1e2f7812 */ /* 0x002fc800078ec0ff */
[----:B------:R-:W-:Y:S01]  /*1190*/  LEA R47, R47, UR4, 0x2 ;  /* 0x000000042f2f7c11 */ /* 0x000fe2000f8e10ff */
[----:B------:R-:W1:Y:S05]  /*11a0*/  MUFU.RSQ R28, R28 ;  /* 0x0000001c001c7308 */ /* 0x000e6a0000001400 */
[----:B------:R-:W3:Y:S01]  /*11b0*/  LDS R47, [R47] ;  /* 0x000000002f2f7984 */ /* 0x000ee20000000800 */
[-C--:B-1----:R-:W-:Y:S01]  /*11c0*/  FMUL R24, R24, R28.reuse ;  /* 0x0000001c18187220 */ /* 0x082fe20000400000 */
[-C--:B------:R-:W-:Y:S01]  /*11d0*/  FMUL R25, R25, R28.reuse ;  /* 0x0000001c19197220 */ /* 0x080fe20000400000 */
[-C--:B------:R-:W-:Y:S01]  /*11e0*/  FMUL R26, R26, R28.reuse ;  /* 0x0000001c1a1a7220 */ /* 0x080fe20000400000 */
[----:B------:R-:W-:Y:S01]  /*11f0*/  FMUL R27, R27, R28 ;  /* 0x0000001c1b1b7220 */ /* 0x000fe20000400000 */
[-C--:B0-----:R-:W-:Y:S01]  /*1200*/  FFMA R16, R41, R12.reuse, 9.9999997473787516356e-06 ;  /* 0x3727c5ac29107423 */ /* 0x081fe2000000000c */
[----:B------:R-:W-:Y:S01]  /*1210*/  FFMA R28, R35, R12, 9.9999997473787516356e-06 ;  /* 0x3727c5ac231c7423 */ /* 0x000fe2000000000c */
[----:B------:R-:W0:Y:S04]  /*1220*/  LDC.64 R40, c[0x0][0x238] ;  /* 0x00008e00ff287b82 */ /* 0x000e280000000a00 */
[----:B------:R-:W1:Y:S08]  /*1230*/  MUFU.RSQ R16, R16 ;  /* 0x0000001000107308 */ /* 0x000e700000001400 */
[----:B------:R-:W4:Y:S01]  /*1240*/  MUFU.RSQ R28, R28 ;  /* 0x0000001c001c7308 */ /* 0x000f220000001400 */
[----:B------:R-:W-:Y:S01]  /*1250*/  @!P1 STG.E.128 desc[UR6][R44.64], R20 ;  /* 0x000000142c009986 */ /* 0x000fe2000c101d06 */
[----:B------:R-:W-:-:S03]  /*1260*/  LOP3.LUT P0, RZ, R30, 0xe0, RZ, 0xc0, !PT ;  /* 0x000000e01eff7812 */ /* 0x000fc6000780c0ff */
[----:B------:R5:W-:Y:S01]  /*1270*/  @!P4 STG.E.128 desc[UR6][R42.64], R24 ;  /* 0x000000182a00c986 */ /* 0x000be2000c101d06 */
[----:B------:R-:W-:Y:S01]  /*1280*/  LOP3.LUT R33, R33, 0x1f, R30, 0xf8, !PT ;  /* 0x0000001f21217812 */ /* 0x000fe200078ef81e */
[-C--:B-1----:R-:W-:Y:S01]  /*1290*/  FMUL R13, R13, R16.reuse ;  /* 0x000000100d0d7220 */ /* 0x082fe20000400000 */
[-C--:B------:R-:W-:Y:S01]  /*12a0*/  FMUL R14, R14, R16.reuse ;  /* 0x000000100e0e7220 */ /* 0x080fe20000400000 */
[----:B------:R-:W-:Y:S01]  /*12b0*/  FMUL R15, R15, R16 ;  /* 0x000000100f0f7220 */ /* 0x000fe20000400000 */
[----:B------:R-:W-:Y:S01]  /*12c0*/  ISETP.LT.AND P0, PT, R33, 0x90, !P0 ;  /* 0x000000902100780c */ /* 0x000fe20004701270 */
[-C--:B----4-:R-:W-:Y:S01]  /*12d0*/  FMUL R17, R17, R28.reuse ;  /* 0x0000001c11117220 */ /* 0x090fe20000400000 */
[-C--:B------:R-:W-:Y:S01]  /*12e0*/  FMUL R18, R18, R28.reuse ;  /* 0x0000001c12127220 */ /* 0x080fe20000400000 */
[----:B------:R-:W-:Y:S01]  /*12f0*/  FMUL R19, R19, R28 ;  /* 0x0000001c13137220 */ /* 0x000fe20000400000 */
[----:B---3--:R-:W-:Y:S01]  /*1300*/  FFMA R34, R47, R12, 9.9999997473787516356e-06 ;  /* 0x3727c5ac2f227423 */ /* 0x008fe2000000000c */
[----:B-----5:R-:W1:Y:S01]  /*1310*/  LDC.64 R42, c[0x0][0x240] ;  /* 0x00009000ff2a7b82 */ /* 0x020e620000000a00 */
[----:B------:R-:W-:Y:S01]  /*1320*/  FMUL R12, R31, R16 ;  /* 0x000000101f0c7220 */ /* 0x000fe20000400000 */
[----:B------:R-:W-:-:S04]  /*1330*/  FMUL R16, R29, R28 ;  /* 0x0000001c1d107220 */ /* 0x000fc80000400000 */
[----:B------:R3:W-:Y:S04]  /*1340*/  @!P3 STG.E.128 desc[UR6][R36.64], R12 ;  /* 0x0000000c2400b986 */ /* 0x0007e8000c101d06 */
[----:B------:R3:W-:Y:S01]  /*1350*/  @!P2 STG.E.128 desc[UR6][R38.64], R16 ;  /* 0x000000102600a986 */ /* 0x0007e2000c101d06 */
[C-C-:B--2---:R-:W-:Y:S01]  /*1360*/  FFMA R20, R4.reuse, R20, R8.reuse ;  /* 0x0000001404147223 */ /* 0x144fe20000000008 */
[C-C-:B------:R-:W-:Y:S01]  /*1370*/  FFMA R24, R4.reuse, R24, R8.reuse ;  /* 0x0000001804187223 */ /* 0x140fe20000000008 */
[C-C-:B------:R-:W-:Y:S01]  /*1380*/  FFMA R28, R4.reuse, R12, R8.reuse ;  /* 0x0000000c041c7223 */ /* 0x140fe20000000008 */
[C-C-:B------:R-:W-:Y:S01]  /*1390*/  FFMA R21, R5.reuse, R21, R9.reuse ;  /* 0x0000001505157223 */ /* 0x140fe20000000009 */
[C-C-:B------:R-:W-:Y:S01]  /*13a0*/  FFMA R25, R5.reuse, R25, R9.reuse ;  /* 0x0000001905197223 */ /* 0x140fe20000000009 */
[C-C-:B------:R-:W-:Y:S01]  /*13b0*/  FFMA R29, R5.reuse, R13, R9.reuse ;  /* 0x0000000d051d7223 */ /* 0x140fe20000000009 */
[----:B------:R-:W-:Y:S01]  /*13c0*/  FFMA R4, R4, R16, R8 ;  /* 0x0000001004047223 */ /* 0x000fe20000000008 */
[----:B------:R-:W-:Y:S01]  /*13d0*/  FFMA R5, R5, R17, R9 ;  /* 0x0000001105057223 */ /* 0x000fe20000000009 */
[C-C-:B------:R-:W-:Y:S01]  /*13e0*/  FFMA R22, R6.reuse, R22, R10.reuse ;  /* 0x0000001606167223 */ /* 0x140fe2000000000a */
[C-C-:B------:R-:W-:Y:S01]  /*13f0*/  FFMA R26, R6.reuse, R26, R10.reuse ;  /* 0x0000001a061a7223 */ /* 0x140fe2000000000a */
[----:B------:R-:W-:Y:S01]  /*1400*/  FFMA R30, R6, R14, R10 ;  /* 0x0000000e061e7223 */ /* 0x000fe2000000000a */
[C-C-:B------:R-:W-:Y:S01]  /*1410*/  FFMA R23, R7.reuse, R23, R11.reuse ;  /* 0x0000001707177223 */ /* 0x140fe2000000000b */
[C-C-:B------:R-:W-:Y:S01]  /*1420*/  FFMA R27, R7.reuse, R27, R11.reuse ;  /* 0x0000001b071b7223 */ /* 0x140fe2000000000b */
[----:B------:R-:W-:Y:S01]  /*1430*/  FFMA R31, R7, R15, R11 ;  /* 0x0000000f071f7223 */ /* 0x000fe2000000000b */
[----:B0-----:R-:W-:-:S04]  /*1440*/  IMAD.WIDE R8, R3, 0x4, R40 ;  /* 0x0000000403087825 */ /* 0x001fc800078e0228 */
[----:B------:R-:W-:Y:S01]  /*1450*/  FFMA R6, R6, R18, R10 ;  /* 0x0000001206067223 */ /* 0x000fe2000000000a */
[----:B------:R-:W-:Y:S01]  /*1460*/  FFMA R7, R7, R19, R11 ;  /* 0x0000001307077223 */ /* 0x000fe2000000000b */
[--C-:B------:R-:W-:Y:S01]  /*1470*/  IMAD.WIDE R2, R2, 0x4, R40.reuse ;  /* 0x0000000402027825 */ /* 0x100fe200078e0228 */
[----:B------:R3:W-:Y:S03]  /*1480*/  @!P1 STG.E.128 desc[UR6][R8.64], R20 ;  /* 0x0000001408009986 */ /* 0x0007e6000c101d06 */
[--C-:B------:R-:W-:Y:S01]  /*1490*/  IMAD.WIDE R10, R0, 0x4, R40.reuse ;  /* 0x00000004000a7825 */ /* 0x100fe200078e0228 */
[----:B------:R3:W-:Y:S03]  /*14a0*/  @!P4 STG.E.128 desc[UR6][R2.64], R24 ;  /* 0x000000180200c986 */ /* 0x0007e6000c101d06 */
[----:B------:R-:W-:Y:S01]  /*14b0*/  IMAD.WIDE R40, R32, 0x4, R40 ;  /* 0x0000000420287825 */ /* 0x000fe200078e0228 */
[----:B------:R3:W-:Y:S04]  /*14c0*/  @!P3 STG.E.128 desc[UR6][R10.64], R28 ;  /* 0x0000001c0a00b986 */ /* 0x0007e8000c101d06 */
[----:B------:R3:W-:Y:S01]  /*14d0*/  @!P2 STG.E.128 desc[UR6][R40.64], R4 ;  /* 0x000000042800a986 */ /* 0x0007e2000c101d06 */
[----:B-1----:R-:W-:Y:S05]  /*14e0*/  @!P0 EXIT ;  /* 0x000000000000894d */ /* 0x002fea0003800000 */
[----:B------:R-:W0:Y:S01]  /*14f0*/  MUFU.RSQ R34, R34 ;  /* 0x0000002200227308 */ /* 0x000e220000001400 */
[----:B---3--:R-:W-:-:S04]  /*1500*/  IMAD.WIDE R2, R33, 0x4, R42 ;  /* 0x0000000421027825 */ /* 0x008fc800078e022a */
[----:B0-----:R-:W-:-:S05]  /*1510*/  FMUL R5, R34, 0.0078125 ;  /* 0x3c00000022057820 */ /* 0x001fca0000400000 */
[----:B------:R-:W-:Y:S01]  /*1520*/  STG.E desc[UR6][R2.64], R5 ;  /* 0x0000000502007986 */ /* 0x000fe2000c101906 */
[----:B------:R-:W-:Y:S05]  /*1530*/  EXIT ;  /* 0x000000000000794d */ /* 0x000fea0003800000 */
.L_x_0:
[----:B------:R-:W-:-:S00]  /*1540*/  BRA `(.L_x_0) ;  /* 0xfffffffc00fc7947 */ /* 0x000fc0000383ffff */
[----:B------:R-:W-:-:S00]  /*1550*/  NOP ;  /* 0x0000000000007918 */ /* 0x000fc00000000000 */
        /* <DEDUP_REMOVED lines=10> */
.L_x_1:


//--------------------- .nv.global.init           --------------------------
	.section	.nv.global.init,"aw",@progbits
.nv.global.init:
	.type		_$_str,@object
	.size		_$_str,(.L_0 - _$_str)
_$_str:
        /*0000*/ 	.byte	0x5f, 0x5f, 0x43, 0x55, 0x44, 0x41, 0x5f, 0x46, 0x54, 0x5a, 0x00
.L_0:


//--------------------- .nv.shared.triton_per_fused_add_native_layer_norm_native_layer_norm_backward_10 --------------------------
	.section	.nv.shared.triton_per_fused_add_native_layer_norm_native_layer_norm_backward_10,"aw",@nobits
	.sectionflags	@""
	.align	16
	.zero		1024


//--------------------- .nv.constant0.triton_per_fused_add_native_layer_norm_native_layer_norm_backward_10 --------------------------
	.section	.nv.constant0.triton_per_fused_add_native_layer_norm_native_layer_norm_backward_10,"a",@progbits
	.sectionflags	@""
	.align	4
.nv.constant0.triton_per_fused_add_native_layer_norm_native_layer_norm_backward_10:
	.zero		592
